//
// Generated by NVIDIA NVVM Compiler
//
// Compiler Build ID: CL-36424714
// Cuda compilation tools, release 13.0, V13.0.88
// Based on NVVM 20.0.0
//

.version 9.0
.target sm_100
.address_size 64

	// .globl	_Z14sumarvelocidadPPfPPiS0_i
.extern .func  (.param .b32 func_retval0) vprintf
(
	.param .b64 vprintf_param_0,
	.param .b64 vprintf_param_1
)
;
.global .align 1 .b8 $str[24] = {69, 115, 116, 111, 121, 32, 101, 110, 32, 101, 108, 32, 107, 101, 114, 110, 101, 108, 32, 10, 10, 10, 10};
.global .align 1 .b8 $str$1[23] = {84, 101, 114, 109, 105, 110, 101, 32, 101, 108, 32, 107, 101, 114, 110, 101, 108, 32, 10, 10, 10, 10};

.visible .entry _Z14sumarvelocidadPPfPPiS0_i(
	.param .u64 .ptr .align 1 _Z14sumarvelocidadPPfPPiS0_i_param_0,
	.param .u64 .ptr .align 1 _Z14sumarvelocidadPPfPPiS0_i_param_1,
	.param .u64 .ptr .align 1 _Z14sumarvelocidadPPfPPiS0_i_param_2,
	.param .u32 _Z14sumarvelocidadPPfPPiS0_i_param_3
)
{
	.reg .pred 	%p<4>;
	.reg .b32 	%r<23>;
	.reg .b32 	%f<28>;
	.reg .b64 	%rd<69>;

	ld.param.u64 	%rd1, [_Z14sumarvelocidadPPfPPiS0_i_param_0];
	ld.param.u64 	%rd2, [_Z14sumarvelocidadPPfPPiS0_i_param_1];
	ld.param.u64 	%rd3, [_Z14sumarvelocidadPPfPPiS0_i_param_2];
	ld.param.u32 	%r3, [_Z14sumarvelocidadPPfPPiS0_i_param_3];
	mov.u32 	%r4, %tid.x;
	mov.u32 	%r5, %ctaid.x;
	mov.u32 	%r6, %ntid.x;
	mad.lo.s32 	%r1, %r5, %r6, %r4;
	mov.u32 	%r7, %tid.y;
	mov.u32 	%r8, %ctaid.y;
	mov.u32 	%r9, %ntid.y;
	mad.lo.s32 	%r2, %r8, %r9, %r7;
	mov.u64 	%rd4, $str;
	cvta.global.u64 	%rd5, %rd4;
	{ // callseq 0, 0
	.param .b64 param0;
	st.param.b64 	[param0], %rd5;
	.param .b64 param1;
	st.param.b64 	[param1], 0;
	.param .b32 retval0;
	call.uni (retval0), 
	vprintf, 
	(
	param0, 
	param1
	);
	ld.param.b32 	%r10, [retval0];
	} // callseq 0
	setp.ge.s32 	%p1, %r1, %r3;
	setp.gt.u32 	%p2, %r2, 8;
	or.pred  	%p3, %p2, %p1;
	@%p3 bra 	$L__BB0_2;
	cvta.to.global.u64 	%rd6, %rd1;
	cvta.to.global.u64 	%rd7, %rd2;
	cvta.to.global.u64 	%rd8, %rd3;
	mul.wide.s32 	%rd9, %r1, 8;
	add.s64 	%rd10, %rd7, %rd9;
	add.s64 	%rd11, %rd8, %rd9;
	ld.global.u64 	%rd12, [%rd10];
	mul.wide.u32 	%rd13, %r2, 4;
	add.s64 	%rd14, %rd12, %rd13;
	ld.u32 	%r12, [%rd14];
	mul.wide.s32 	%rd15, %r12, 8;
	add.s64 	%rd16, %rd6, %rd15;
	ld.global.u64 	%rd17, [%rd16];
	ld.f32 	%f1, [%rd17];
	ld.global.u64 	%rd18, [%rd11];
	ld.f32 	%f2, [%rd18];
	add.f32 	%f3, %f1, %f2;
	st.f32 	[%rd18], %f3;
	ld.global.u64 	%rd19, [%rd10];
	add.s64 	%rd20, %rd19, %rd13;
	ld.u32 	%r13, [%rd20];
	mul.wide.s32 	%rd21, %r13, 8;
	add.s64 	%rd22, %rd6, %rd21;
	ld.global.u64 	%rd23, [%rd22];
	ld.f32 	%f4, [%rd23+4];
	ld.global.u64 	%rd24, [%rd11];
	ld.f32 	%f5, [%rd24+4];
	add.f32 	%f6, %f4, %f5;
	st.f32 	[%rd24+4], %f6;
	ld.global.u64 	%rd25, [%rd10];
	add.s64 	%rd26, %rd25, %rd13;
	ld.u32 	%r14, [%rd26];
	mul.wide.s32 	%rd27, %r14, 8;
	add.s64 	%rd28, %rd6, %rd27;
	ld.global.u64 	%rd29, [%rd28];
	ld.f32 	%f7, [%rd29+8];
	ld.global.u64 	%rd30, [%rd11];
	ld.f32 	%f8, [%rd30+8];
	add.f32 	%f9, %f7, %f8;
	st.f32 	[%rd30+8], %f9;
	ld.global.u64 	%rd31, [%rd10];
	add.s64 	%rd32, %rd31, %rd13;
	ld.u32 	%r15, [%rd32];
	mul.wide.s32 	%rd33, %r15, 8;
	add.s64 	%rd34, %rd6, %rd33;
	ld.global.u64 	%rd35, [%rd34];
	ld.f32 	%f10, [%rd35+12];
	ld.global.u64 	%rd36, [%rd11];
	ld.f32 	%f11, [%rd36+12];
	add.f32 	%f12, %f10, %f11;
	st.f32 	[%rd36+12], %f12;
	ld.global.u64 	%rd37, [%rd10];
	add.s64 	%rd38, %rd37, %rd13;
	ld.u32 	%r16, [%rd38];
	mul.wide.s32 	%rd39, %r16, 8;
	add.s64 	%rd40, %rd6, %rd39;
	ld.global.u64 	%rd41, [%rd40];
	ld.f32 	%f13, [%rd41+16];
	ld.global.u64 	%rd42, [%rd11];
	ld.f32 	%f14, [%rd42+16];
	add.f32 	%f15, %f13, %f14;
	st.f32 	[%rd42+16], %f15;
	ld.global.u64 	%rd43, [%rd10];
	add.s64 	%rd44, %rd43, %rd13;
	ld.u32 	%r17, [%rd44];
	mul.wide.s32 	%rd45, %r17, 8;
	add.s64 	%rd46, %rd6, %rd45;
	ld.global.u64 	%rd47, [%rd46];
	ld.f32 	%f16, [%rd47+20];
	ld.global.u64 	%rd48, [%rd11];
	ld.f32 	%f17, [%rd48+20];
	add.f32 	%f18, %f16, %f17;
	st.f32 	[%rd48+20], %f18;
	ld.global.u64 	%rd49, [%rd10];
	add.s64 	%rd50, %rd49, %rd13;
	ld.u32 	%r18, [%rd50];
	mul.wide.s32 	%rd51, %r18, 8;
	add.s64 	%rd52, %rd6, %rd51;
	ld.global.u64 	%rd53, [%rd52];
	ld.f32 	%f19, [%rd53+24];
	ld.global.u64 	%rd54, [%rd11];
	ld.f32 	%f20, [%rd54+24];
	add.f32 	%f21, %f19, %f20;
	st.f32 	[%rd54+24], %f21;
	ld.global.u64 	%rd55, [%rd10];
	add.s64 	%rd56, %rd55, %rd13;
	ld.u32 	%r19, [%rd56];
	mul.wide.s32 	%rd57, %r19, 8;
	add.s64 	%rd58, %rd6, %rd57;
	ld.global.u64 	%rd59, [%rd58];
	ld.f32 	%f22, [%rd59+28];
	ld.global.u64 	%rd60, [%rd11];
	ld.f32 	%f23, [%rd60+28];
	add.f32 	%f24, %f22, %f23;
	st.f32 	[%rd60+28], %f24;
	ld.global.u64 	%rd61, [%rd10];
	add.s64 	%rd62, %rd61, %rd13;
	ld.u32 	%r20, [%rd62];
	mul.wide.s32 	%rd63, %r20, 8;
	add.s64 	%rd64, %rd6, %rd63;
	ld.global.u64 	%rd65, [%rd64];
	ld.f32 	%f25, [%rd65+32];
	ld.global.u64 	%rd66, [%rd11];
	ld.f32 	%f26, [%rd66+32];
	add.f32 	%f27, %f25, %f26;
	st.f32 	[%rd66+32], %f27;
$L__BB0_2:
	mov.u64 	%rd67, $str$1;
	cvta.global.u64 	%rd68, %rd67;
	{ // callseq 1, 0
	.param .b64 param0;
	st.param.b64 	[param0], %rd68;
	.param .b64 param1;
	st.param.b64 	[param1], 0;
	.param .b32 retval0;
	call.uni (retval0), 
	vprintf, 
	(
	param0, 
	param1
	);
	ld.param.b32 	%r21, [retval0];
	} // callseq 1
	ret;

}


// ===== COMPILED SASS (sm_100) =====

	.target	sm_100

	.elftype	@"ET_EXEC"


//--------------------- .note.nv.tkinfo           --------------------------
	.section	.note.nv.tkinfo,"",@"SHT_NOTE"
	.sectionflags	@"SHF_NOTE_NV_TKINFO"
	.tkinfo
        /*0018*/ 	.word	0x00000002
        /*0030*/ 	.string	""
        /*0030*/ 	.string	"ptxas"
        /*0030*/ 	.string	"Cuda compilation tools, release 13.0, V13.0.88"
        /*0030*/ 	.string	"Build cuda_13.0.r13.0/compiler.36424714_0"
        /*0030*/ 	.string	"-arch sm_100 -m 64 "



//--------------------- .note.nv.cuinfo           --------------------------
	.section	.note.nv.cuinfo,"",@"SHT_NOTE"
	.sectionflags	@"SHF_NOTE_NV_CUINFO"
        /*0018*/ 	.short	0x0002
        /*001a*/ 	.short	0x0064
        /*001c*/ 	.short	0x0082
	.zero		2


//--------------------- .nv.info                  --------------------------
	.section	.nv.info,"",@"SHT_CUDA_INFO"
	.align	4


	//----- nvinfo : EIATTR_REGCOUNT
	.align		4
        /*0000*/ 	.byte	0x04, 0x2f
        /*0002*/ 	.short	(.L_3 - .L_2)
	.align		4
.L_2:
        /*0004*/ 	.word	index@(_Z14sumarvelocidadPPfPPiS0_i)
        /*0008*/ 	.word	0x00000018


	//----- nvinfo : EIATTR_FRAME_SIZE
	.align		4
.L_3:
        /*000c*/ 	.byte	0x04, 0x11
        /*000e*/ 	.short	(.L_5 - .L_4)
	.align		4
.L_4:
        /*0010*/ 	.word	index@(_Z14sumarvelocidadPPfPPiS0_i)
        /*0014*/ 	.word	0x00000000


	//----- nvinfo : EIATTR_MIN_STACK_SIZE
	.align		4
.L_5:
        /*0018*/ 	.byte	0x04, 0x12
        /*001a*/ 	.short	(.L_7 - .L_6)
	.align		4
.L_6:
        /*001c*/ 	.word	index@(_Z14sumarvelocidadPPfPPiS0_i)
        /*0020*/ 	.word	0x00000000
.L_7:


//--------------------- .nv.compat                --------------------------
	.section	.nv.compat,"",@"SHT_CUDA_COMPAT_INFO"
	.align	4
        /*0000*/ 	.byte	0x02, 0x09, 0x00, 0x00, 0x02, 0x02, 0x01, 0x00, 0x02, 0x05, 0x05, 0x00, 0x03, 0x07, 0x01, 0x01
        /*0010*/ 	.byte	0x02, 0x03, 0x00, 0x00, 0x02, 0x06, 0x01, 0x00, 0x04, 0x0b, 0x08, 0x00, 0x09, 0x00, 0x00, 0x00
        /*0020*/ 	.byte	0x00, 0x00, 0x00, 0x00


//--------------------- .nv.info._Z14sumarvelocidadPPfPPiS0_i --------------------------
	.section	.nv.info._Z14sumarvelocidadPPfPPiS0_i,"",@"SHT_CUDA_INFO"
	.sectionflags	@""
	.align	4


	//----- nvinfo : EIATTR_CUDA_API_VERSION
	.align		4
        /*0000*/ 	.byte	0x04, 0x37
        /*0002*/ 	.short	(.L_9 - .L_8)
.L_8:
        /*0004*/ 	.word	0x00000082


	//----- nvinfo : EIATTR_KPARAM_INFO
	.align		4
.L_9:
        /*0008*/ 	.byte	0x04, 0x17
        /*000a*/ 	.short	(.L_11 - .L_10)
.L_10:
        /*000c*/ 	.word	0x00000000
        /*0010*/ 	.short	0x0003
        /*0012*/ 	.short	0x0018
        /*0014*/ 	.byte	0x00, 0xf0, 0x11, 0x00


	//----- nvinfo : EIATTR_KPARAM_INFO
	.align		4
.L_11:
        /*0018*/ 	.byte	0x04, 0x17
        /*001a*/ 	.short	(.L_13 - .L_12)
.L_12:
        /*001c*/ 	.word	0x00000000
        /*0020*/ 	.short	0x0002
        /*0022*/ 	.short	0x0010
        /*0024*/ 	.byte	0x00, 0xf5, 0x21, 0x00


	//----- nvinfo : EIATTR_KPARAM_INFO
	.align		4
.L_13:
        /*0028*/ 	.byte	0x04, 0x17
        /*002a*/ 	.short	(.L_15 - .L_14)
.L_14:
        /*002c*/ 	.word	0x00000000
        /*0030*/ 	.short	0x0001
        /*0032*/ 	.short	0x0008
        /*0034*/ 	.byte	0x00, 0xf5, 0x21, 0x00


	//----- nvinfo : EIATTR_KPARAM_INFO
	.align		4
.L_15:
        /*0038*/ 	.byte	0x04, 0x17
        /*003a*/ 	.short	(.L_17 - .L_16)
.L_16:
        /*003c*/ 	.word	0x00000000
        /*0040*/ 	.short	0x0000
        /*0042*/ 	.short	0x0000
        /*0044*/ 	.byte	0x00, 0xf5, 0x21, 0x00


	//----- nvinfo : EIATTR_SPARSE_MMA_MASK
	.align		4
.L_17:
        /*0048*/ 	.byte	0x03, 0x50
        /*004a*/ 	.short	0x0000


	//----- nvinfo : EIATTR_MAXREG_COUNT
	.align		4
        /*004c*/ 	.byte	0x03, 0x1b
        /*004e*/ 	.short	0x00ff


	//----- nvinfo : EIATTR_EXTERNS
	.align		4
        /*0050*/ 	.byte	0x04, 0x0f
        /*0052*/ 	.short	(.L_19 - .L_18)


	//   ....[0]....
	.align		4
.L_18:
        /*0054*/ 	.word	index@(vprintf)


	//----- nvinfo : EIATTR_MERCURY_ISA_VERSION
	.align		4
.L_19:
        /*0058*/ 	.byte	0x03, 0x5f
        /*005a*/ 	.short	0x0101


	//----- nvinfo : EIATTR_VRC_CTA_INIT_COUNT
	.align		4
        /*005c*/ 	.byte	0x02, 0x4a
	.zero		1
	.zero		1


	//----- nvinfo : EIATTR_SYSCALL_OFFSETS
	.align		4
        /*0060*/ 	.byte	0x04, 0x46
        /*0062*/ 	.short	(.L_21 - .L_20)


	//   ....[0]....
.L_20:
        /*0064*/ 	.word	0x00000100


	//   ....[1]....
        /*0068*/ 	.word	0x000007e0


	//----- nvinfo : EIATTR_EXIT_INSTR_OFFSETS
	.align		4
.L_21:
        /*006c*/ 	.byte	0x04, 0x1c
        /*006e*/ 	.short	(.L_23 - .L_22)


	//   ....[0]....
.L_22:
        /*0070*/ 	.word	0x000007f0


	//----- nvinfo : EIATTR_CRS_STACK_SIZE
	.align		4
.L_23:
        /*0074*/ 	.byte	0x04, 0x1e
        /*0076*/ 	.short	(.L_25 - .L_24)
.L_24:
        /*0078*/ 	.word	0x00000000


	//----- nvinfo : EIATTR_CBANK_PARAM_SIZE
	.align		4
.L_25:
        /*007c*/ 	.byte	0x03, 0x19
        /*007e*/ 	.short	0x001c


	//----- nvinfo : EIATTR_PARAM_CBANK
	.align		4
        /*0080*/ 	.byte	0x04, 0x0a
        /*0082*/ 	.short	(.L_27 - .L_26)
	.align		4
.L_26:
        /*0084*/ 	.word	index@(.nv.constant0._Z14sumarvelocidadPPfPPiS0_i)
        /*0088*/ 	.short	0x0380
        /*008a*/ 	.short	0x001c


	//----- nvinfo : EIATTR_SW_WAR
	.align		4
.L_27:
        /*008c*/ 	.byte	0x04, 0x36
        /*008e*/ 	.short	(.L_29 - .L_28)
.L_28:
        /*0090*/ 	.word	0x00000008
.L_29:


//--------------------- .nv.callgraph             --------------------------
	.section	.nv.callgraph,"",@"SHT_CUDA_CALLGRAPH"
	.align	4
	.sectionentsize	8
	.align		4
        /*0000*/ 	.word	0x00000000
	.align		4
        /*0004*/ 	.word	0xffffffff
	.align		4
        /*0008*/ 	.word	index@(_Z14sumarvelocidadPPfPPiS0_i)
	.align		4
        /*000c*/ 	.word	index@(vprintf)
	.align		4
        /*0010*/ 	.word	0x00000000
	.align		4
        /*0014*/ 	.word	0xfffffffe
	.align		4
        /*0018*/ 	.word	0x00000000
	.align		4
        /*001c*/ 	.word	0xfffffffd
	.align		4
        /*0020*/ 	.word	0x00000000
	.align		4
        /*0024*/ 	.word	0xfffffffc


//--------------------- .nv.constant4             --------------------------
	.section	.nv.constant4,"a",@progbits
	.align	8
	.align		8
.nv.constant4:
        /*0000*/ 	.dword	vprintf
	.align		8
        /*0008*/ 	.dword	$str
	.align		8
        /*0010*/ 	.dword	$str$1


//--------------------- .text._Z14sumarvelocidadPPfPPiS0_i --------------------------
	.section	.text._Z14sumarvelocidadPPfPPiS0_i,"ax",@progbits
	.align	128
        .global         _Z14sumarvelocidadPPfPPiS0_i
        .type           _Z14sumarvelocidadPPfPPiS0_i,@function
        .size           _Z14sumarvelocidadPPfPPiS0_i,(.L_x_5 - _Z14sumarvelocidadPPfPPiS0_i)
        .other          _Z14sumarvelocidadPPfPPiS0_i,@"STO_CUDA_ENTRY STV_DEFAULT"
_Z14sumarvelocidadPPfPPiS0_i:
.text._Z14sumarvelocidadPPfPPiS0_i:
[----:B------:R-:W0:Y:S01]  /*0000*/  LDC R1, c[0x0][0x37c] ;  /* 0x0000df00ff017b82 */ /* 0x000e220000000800 */
[----:B------:R-:W1:Y:S07]  /*0010*/  S2R R17, SR_TID.X ;  /* 0x0000000000117919 */ /* 0x000e6e0000002100 */
[----:B------:R-:W1:Y:S01]  /*0020*/  LDC R4, c[0x0][0x360] ;  /* 0x0000d800ff047b82 */ /* 0x000e620000000800 */
[----:B------:R-:W-:Y:S01]  /*0030*/  MOV R0, 0x0 ;  /* 0x0000000000007802 */ /* 0x000fe20000000f00 */
[----:B------:R-:W2:Y:S01]  /*0040*/  LDCU.64 UR6, c[0x4][0x8] ;  /* 0x01000100ff0677ac */ /* 0x000ea20008000a00 */
[----:B------:R-:W3:Y:S01]  /*0050*/  S2R R16, SR_TID.Y ;  /* 0x0000000000107919 */ /* 0x000ee20000002200 */
[----:B------:R-:W-:-:S04]  /*0060*/  CS2R R6, SRZ ;  /* 0x0000000000067805 */ /* 0x000fc8000001ff00 */
[----:B------:R-:W1:Y:S08]  /*0070*/  S2UR UR4, SR_CTAID.X ;  /* 0x00000000000479c3 */ /* 0x000e700000002500 */
[----:B------:R-:W3:Y:S08]  /*0080*/  S2UR UR5, SR_CTAID.Y ;  /* 0x00000000000579c3 */ /* 0x000ef00000002600 */
[----:B------:R-:W3:Y:S08]  /*0090*/  LDC R5, c[0x0][0x364] ;  /* 0x0000d900ff057b82 */ /* 0x000ef00000000800 */
[----:B------:R4:W0:Y:S01]  /*00a0*/  LDC.64 R2, c[0x4][R0] ;  /* 0x0100000000027b82 */ /* 0x0008220000000a00 */
[----:B-1----:R-:W-:Y:S01]  /*00b0*/  IMAD R17, R4, UR4, R17 ;  /* 0x0000000404117c24 */ /* 0x002fe2000f8e0211 */
[----:B--2---:R-:W-:Y:S01]  /*00c0*/  MOV R4, UR6 ;  /* 0x0000000600047c02 */ /* 0x004fe20008000f00 */
[----:B---3--:R-:W-:Y:S01]  /*00d0*/  IMAD R16, R5, UR5, R16 ;  /* 0x0000000505107c24 */ /* 0x008fe2000f8e0210 */
[----:B----4-:R-:W-:-:S07]  /*00e0*/  MOV R5, UR7 ;  /* 0x0000000700057c02 */ /* 0x010fce0008000f00 */
[----:B------:R-:W-:-:S07]  /*00f0*/  LEPC R20, `(.L_x_0) ;  /* 0x000000001014794e */ /* 0x000fce0000000000 */
[----:B0-----:R-:W-:Y:S05]  /*0100*/  CALL.ABS.NOINC R2 ;  /* 0x0000000002007343 */ /* 0x001fea0003c00000 */
.L_x_0:
[----:B------:R-:W0:Y:S01]  /*0110*/  LDCU UR4, c[0x0][0x398] ;  /* 0x00007300ff0477ac */ /* 0x000e220008000800 */
[----:B------:R-:W-:Y:S01]  /*0120*/  BSSY.RECONVERGENT B0, `(.L_x_1) ;  /* 0x0000065000007945 */ /* 0x000fe20003800200 */
[----:B------:R-:W-:Y:S02]  /*0130*/  MOV R0, 0x0 ;  /* 0x0000000000007802 */ /* 0x000fe40000000f00 */
[----:B0-----:R-:W-:-:S04]  /*0140*/  ISETP.GE.AND P0, PT, R17, UR4, PT ;  /* 0x0000000411007c0c */ /* 0x001fc8000bf06270 */
[----:B------:R-:W-:-:S13]  /*0150*/  ISETP.GT.U32.OR P0, PT, R16, 0x8, P0 ;  /* 0x000000081000780c */ /* 0x000fda0000704470 */
[----:B------:R-:W-:Y:S05]  /*0160*/  @P0 BRA `(.L_x_2) ;  /* 0x0000000400800947 */ /* 0x000fea0003800000 */
[----:B------:R-:W0:Y:S01]  /*0170*/  LDC.64 R2, c[0x0][0x388] ;  /* 0x0000e200ff027b82 */ /* 0x000e220000000a00 */
[----:B------:R-:W1:Y:S07]  /*0180*/  LDCU.64 UR4, c[0x0][0x358] ;  /* 0x00006b00ff0477ac */ /* 0x000e6e0008000a00 */
[----:B------:R-:W2:Y:S01]  /*0190*/  LDC.64 R6, c[0x0][0x390] ;  /* 0x0000e400ff067b82 */ /* 0x000ea20000000a00 */
[----:B0-----:R-:W-:-:S05]  /*01a0*/  IMAD.WIDE R2, R17, 0x8, R2 ;  /* 0x0000000811027825 */ /* 0x001fca00078e0202 */
[----:B-1----:R-:W3:Y:S02]  /*01b0*/  LDG.E.64 R4, desc[UR4][R2.64] ;  /* 0x0000000402047981 */ /* 0x002ee4000c1e1b00 */
[----:B---3--:R-:W-:Y:S02]  /*01c0*/  IMAD.WIDE.U32 R8, R16, 0x4, R4 ;  /* 0x0000000410087825 */ /* 0x008fe400078e0004 */
[----:B------:R-:W0:Y:S04]  /*01d0*/  LDC.64 R4, c[0x0][0x380] ;  /* 0x0000e000ff047b82 */ /* 0x000e280000000a00 */
[----:B------:R-:W0:Y:S01]  /*01e0*/  LD.E R9, desc[UR4][R8.64] ;  /* 0x0000000408097980 */ /* 0x000e22000c101900 */
[----:B--2---:R-:W-:-:S05]  /*01f0*/  IMAD.WIDE R6, R17, 0x8, R6 ;  /* 0x0000000811067825 */ /* 0x004fca00078e0206 */
[----:B------:R-:W2:Y:S01]  /*0200*/  LDG.E.64 R12, desc[UR4][R6.64] ;  /* 0x00000004060c7981 */ /* 0x000ea2000c1e1b00 */
[----:B0-----:R-:W-:-:S06]  /*0210*/  IMAD.WIDE R10, R9, 0x8, R4 ;  /* 0x00000008090a7825 */ /* 0x001fcc00078e0204 */
[----:B------:R-:W3:Y:S04]  /*0220*/  LDG.E.64 R10, desc[UR4][R10.64] ;  /* 0x000000040a0a7981 */ /* 0x000ee8000c1e1b00 */
[----:B--2---:R-:W2:Y:S04]  /*0230*/  LD.E R15, desc[UR4][R12.64] ;  /* 0x000000040c0f7980 */ /* 0x004ea8000c101900 */
[----:B---3--:R-:W2:Y:S02]  /*0240*/  LD.E R14, desc[UR4][R10.64] ;  /* 0x000000040a0e7980 */ /* 0x008ea4000c101900 */
[----:B--2---:R-:W-:-:S05]  /*0250*/  FADD R17, R14, R15 ;  /* 0x0000000f0e117221 */ /* 0x004fca0000000000 */
[----:B------:R0:W-:Y:S04]  /*0260*/  ST.E desc[UR4][R12.64], R17 ;  /* 0x000000110c007985 */ /* 0x0001e8000c101904 */
[----:B------:R-:W2:Y:S04]  /*0270*/  LDG.E.64 R8, desc[UR4][R2.64] ;  /* 0x0000000402087981 */ /* 0x000ea8000c1e1b00 */
[----:B------:R-:W3:Y:S01]  /*0280*/  LDG.E.64 R18, desc[UR4][R6.64] ;  /* 0x0000000406127981 */ /* 0x000ee2000c1e1b00 */
[----:B--2---:R-:W-:-:S03]  /*0290*/  IMAD.WIDE.U32 R8, R16, 0x4, R8 ;  /* 0x0000000410087825 */ /* 0x004fc600078e0008 */
[----:B---3--:R-:W2:Y:S04]  /*02a0*/  LD.E R21, desc[UR4][R18.64+0x4] ;  /* 0x0000040412157980 */ /* 0x008ea8000c101900 */
[----:B------:R-:W3:Y:S02]  /*02b0*/  LD.E R9, desc[UR4][R8.64] ;  /* 0x0000000408097980 */ /* 0x000ee4000c101900 */
[----:B---3--:R-:W-:-:S06]  /*02c0*/  IMAD.WIDE R14, R9, 0x8, R4 ;  /* 0x00000008090e7825 */ /* 0x008fcc00078e0204 */
[----:B------:R-:W3:Y:S04]  /*02d0*/  LDG.E.64 R14, desc[UR4][R14.64] ;  /* 0x000000040e0e7981 */ /* 0x000ee8000c1e1b00 */
[----:B---3--:R-:W2:Y:S02]  /*02e0*/  LD.E R20, desc[UR4][R14.64+0x4] ;  /* 0x000004040e147980 */ /* 0x008ea4000c101900 */
[----:B--2---:R-:W-:-:S05]  /*02f0*/  FADD R21, R20, R21 ;  /* 0x0000001514157221 */ /* 0x004fca0000000000 */
[----:B------:R1:W-:Y:S04]  /*0300*/  ST.E desc[UR4][R18.64+0x4], R21 ;  /* 0x0000041512007985 */ /* 0x0003e8000c101904 */
[----:B------:R-:W2:Y:S04]  /*0310*/  LDG.E.64 R10, desc[UR4][R2.64] ;  /* 0x00000004020a7981 */ /* 0x000ea8000c1e1b00 */
[----:B0-----:R-:W3:Y:S01]  /*0320*/  LDG.E.64 R12, desc[UR4][R6.64] ;  /* 0x00000004060c7981 */ /* 0x001ee2000c1e1b00 */
        /* <DEDUP_REMOVED lines=9> */
[----:B-1----:R-:W3:Y:S01]  /*03c0*/  LDG.E.64 R18, desc[UR4][R6.64] ;  /* 0x0000000406127981 */ /* 0x002ee2000c1e1b00 */
        /* <DEDUP_REMOVED lines=9> */
[----:B------:R-:W3:Y:S01]  /*0460*/  LDG.E.64 R14, desc[UR4][R6.64] ;  /* 0x00000004060e7981 */ /* 0x000ee2000c1e1b00 */
[----:B--2---:R-:W-:-:S03]  /*0470*/  IMAD.WIDE.U32 R8, R16, 0x4, R8 ;  /* 0x0000000410087825 */ /* 0x004fc600078e0008 */
[----:B---3--:R-:W2:Y:S04]  /*0480*/  LD.E R20, desc[UR4][R14.64+0x10] ;  /* 0x000010040e147980 */ /* 0x008ea8000c101900 */
[----:B------:R-:W0:Y:S02]  /*0490*/  LD.E R9, desc[UR4][R8.64] ;  /* 0x0000000408097980 */ /* 0x000e24000c101900 */
[----:B0-----:R-:W-:-:S06]  /*04a0*/  IMAD.WIDE R12, R9, 0x8, R4 ;  /* 0x00000008090c7825 */ /* 0x001fcc00078e0204 */
        /* <DEDUP_REMOVED lines=35> */
[----:B------:R-:W0:Y:S01]  /*06e0*/  LDG.E.64 R8, desc[UR4][R6.64] ;  /* 0x0000000406087981 */ /* 0x000e22000c1e1b00 */
[----:B--2---:R-:W-:-:S03]  /*06f0*/  IMAD.WIDE.U32 R10, R16, 0x4, R10 ;  /* 0x00000004100a7825 */ /* 0x004fc600078e000a */
[----:B0-----:R-:W2:Y:S04]  /*0700*/  LD.E R15, desc[UR4][R8.64+0x20] ;  /* 0x00002004080f7980 */ /* 0x001ea8000c101900 */
[----:B------:R-:W3:Y:S02]  /*0710*/  LD.E R11, desc[UR4][R10.64] ;  /* 0x000000040a0b7980 */ /* 0x000ee4000c101900 */
[----:B---3--:R-:W-:-:S06]  /*0720*/  IMAD.WIDE R4, R11, 0x8, R4 ;  /* 0x000000080b047825 */ /* 0x008fcc00078e0204 */
[----:B------:R-:W3:Y:S04]  /*0730*/  LDG.E.64 R4, desc[UR4][R4.64] ;  /* 0x0000000404047981 */ /* 0x000ee8000c1e1b00 */
[----:B---3--:R-:W2:Y:S02]  /*0740*/  LD.E R14, desc[UR4][R4.64+0x20] ;  /* 0x00002004040e7980 */ /* 0x008ea4000c101900 */
[----:B--2---:R-:W-:-:S05]  /*0750*/  FADD R15, R14, R15 ;  /* 0x0000000f0e0f7221 */ /* 0x004fca0000000000 */
[----:B------:R1:W-:Y:S02]  /*0760*/  ST.E desc[UR4][R8.64+0x20], R15 ;  /* 0x0000200f08007985 */ /* 0x0003e4000c101904 */
.L_x_2:
[----:B------:R-:W-:Y:S05]  /*0770*/  BSYNC.RECONVERGENT B0 ;  /* 0x0000000000007941 */ /* 0x000fea0003800200 */
.L_x_1:
[----:B------:R0:W2:Y:S01]  /*0780*/  LDC.64 R2, c[0x4][R0] ;  /* 0x0100000000027b82 */ /* 0x0000a20000000a00 */
[----:B------:R-:W3:Y:S01]  /*0790*/  LDCU.64 UR4, c[0x4][0x10] ;  /* 0x01000200ff0477ac */ /* 0x000ee20008000a00 */
[----:B------:R-:W-:Y:S02]  /*07a0*/  CS2R R6, SRZ ;  /* 0x0000000000067805 */ /* 0x000fe4000001ff00 */
[----:B---3--:R-:W-:Y:S02]  /*07b0*/  MOV R4, UR4 ;  /* 0x0000000400047c02 */ /* 0x008fe40008000f00 */
[----:B0-----:R-:W-:-:S07]  /*07c0*/  MOV R5, UR5 ;  /* 0x0000000500057c02 */ /* 0x001fce0008000f00 */
[----:B-1----:R-:W-:-:S07]  /*07d0*/  LEPC R20, `(.L_x_3) ;  /* 0x000000001014794e */ /* 0x002fce0000000000 */
[----:B--2---:R-:W-:Y:S05]  /*07e0*/  CALL.ABS.NOINC R2 ;  /* 0x0000000002007343 */ /* 0x004fea0003c00000 */
.L_x_3:
[----:B------:R-:W-:Y:S05]  /*07f0*/  EXIT ;  /* 0x000000000000794d */ /* 0x000fea0003800000 */
.L_x_4:
[----:B------:R-:W-:-:S00]  /*0800*/  BRA `(.L_x_4) ;  /* 0xfffffffc00fc7947 */ /* 0x000fc0000383ffff */
[----:B------:R-:W-:-:S00]  /*0810*/  NOP ;  /* 0x0000000000007918 */ /* 0x000fc00000000000 */
        /* <DEDUP_REMOVED lines=14> */
.L_x_5:


//--------------------- .nv.global.init           --------------------------
	.section	.nv.global.init,"aw",@progbits
.nv.global.init:
	.type		$str$1,@object
	.size		$str$1,($str - $str$1)
$str$1:
        /*0000*/ 	.byte	0x54, 0x65, 0x72, 0x6d, 0x69, 0x6e, 0x65, 0x20, 0x65, 0x6c, 0x20, 0x6b, 0x65, 0x72, 0x6e, 0x65
        /*0010*/ 	.byte	0x6c, 0x20, 0x0a, 0x0a, 0x0a, 0x0a, 0x00
	.type		$str,@object
	.size		$str,(.L_0 - $str)
$str:
        /*0017*/ 	.byte	0x45, 0x73, 0x74, 0x6f, 0x79, 0x20, 0x65, 0x6e, 0x20, 0x65, 0x6c, 0x20, 0x6b, 0x65, 0x72, 0x6e
        /*0027*/ 	.byte	0x65, 0x6c, 0x20, 0x0a, 0x0a, 0x0a, 0x0a, 0x00
.L_0:


//--------------------- .nv.shared.reserved.0     --------------------------
	.section	.nv.shared.reserved.0,"aw",@nobits
	.weak		__nv_reservedSMEM_offset_0_alias
	.size		__nv_reservedSMEM_offset_0_alias, 0, 64
	.other		__nv_reservedSMEM_offset_0_alias,@"STO_CUDA_RESERVED_SHARED STV_DEFAULT"
__nv_reservedSMEM_offset_0_alias:
	.zero		0
	.zero		64


//--------------------- .nv.constant0._Z14sumarvelocidadPPfPPiS0_i --------------------------
	.section	.nv.constant0._Z14sumarvelocidadPPfPPiS0_i,"a",@progbits
	.sectionflags	@""
	.align	4
.nv.constant0._Z14sumarvelocidadPPfPPiS0_i:
	.zero		924


//--------------------- SYMBOLS --------------------------

	.type		.nv.reservedSmem.offset0,@object
	.size		.nv.reservedSmem.offset0,0x4
	.type		vprintf,@function
